//
// Generated by NVIDIA NVVM Compiler
//
// Compiler Build ID: CL-36424714
// Cuda compilation tools, release 13.0, V13.0.88
// Based on NVVM 20.0.0
//

.version 9.0
.target sm_100
.address_size 64

	// .globl	_Z20custom_conv2d_kernelPfS_S_iiiiiii

.visible .entry _Z20custom_conv2d_kernelPfS_S_iiiiiii(
	.param .u64 .ptr .align 1 _Z20custom_conv2d_kernelPfS_S_iiiiiii_param_0,
	.param .u64 .ptr .align 1 _Z20custom_conv2d_kernelPfS_S_iiiiiii_param_1,
	.param .u64 .ptr .align 1 _Z20custom_conv2d_kernelPfS_S_iiiiiii_param_2,
	.param .u32 _Z20custom_conv2d_kernelPfS_S_iiiiiii_param_3,
	.param .u32 _Z20custom_conv2d_kernelPfS_S_iiiiiii_param_4,
	.param .u32 _Z20custom_conv2d_kernelPfS_S_iiiiiii_param_5,
	.param .u32 _Z20custom_conv2d_kernelPfS_S_iiiiiii_param_6,
	.param .u32 _Z20custom_conv2d_kernelPfS_S_iiiiiii_param_7,
	.param .u32 _Z20custom_conv2d_kernelPfS_S_iiiiiii_param_8,
	.param .u32 _Z20custom_conv2d_kernelPfS_S_iiiiiii_param_9
)
{
	.reg .pred 	%p<58>;
	.reg .b32 	%r<80>;
	.reg .b32 	%f<103>;
	.reg .b64 	%rd<26>;

	ld.param.u64 	%rd10, [_Z20custom_conv2d_kernelPfS_S_iiiiiii_param_0];
	ld.param.u64 	%rd11, [_Z20custom_conv2d_kernelPfS_S_iiiiiii_param_2];
	ld.param.u32 	%r26, [_Z20custom_conv2d_kernelPfS_S_iiiiiii_param_4];
	ld.param.u32 	%r27, [_Z20custom_conv2d_kernelPfS_S_iiiiiii_param_5];
	ld.param.u32 	%r28, [_Z20custom_conv2d_kernelPfS_S_iiiiiii_param_6];
	ld.param.u32 	%r30, [_Z20custom_conv2d_kernelPfS_S_iiiiiii_param_8];
	ld.param.u32 	%r31, [_Z20custom_conv2d_kernelPfS_S_iiiiiii_param_9];
	cvta.to.global.u64 	%rd1, %rd11;
	cvta.to.global.u64 	%rd2, %rd10;
	mov.u32 	%r1, %tid.x;
	mov.u32 	%r2, %tid.y;
	setp.lt.s32 	%p1, %r26, 1;
	mov.f32 	%f81, 0f00000000;
	@%p1 bra 	$L__BB0_46;
	min.s32 	%r32, %r30, %r31;
	setp.lt.s32 	%p2, %r32, 1;
	@%p2 bra 	$L__BB0_46;
	and.b32  	%r3, %r31, 7;
	and.b32  	%r4, %r31, 3;
	and.b32  	%r5, %r31, 2147483640;
	mov.f32 	%f81, 0f00000000;
	mov.b32 	%r74, 0;
$L__BB0_3:
	mov.u32 	%r35, %ctaid.x;
	mad.lo.s32 	%r36, %r26, %r35, %r74;
	mul.lo.s32 	%r7, %r36, %r27;
	mov.u32 	%r37, %ctaid.y;
	mad.lo.s32 	%r38, %r26, %r37, %r74;
	mul.lo.s32 	%r8, %r38, %r30;
	mov.b32 	%r75, 0;
$L__BB0_4:
	setp.lt.u32 	%p3, %r31, 8;
	add.s32 	%r10, %r75, %r1;
	add.s32 	%r40, %r7, %r10;
	mul.lo.s32 	%r11, %r40, %r28;
	add.s32 	%r41, %r8, %r75;
	mul.lo.s32 	%r12, %r41, %r31;
	mov.b32 	%r78, 0;
	@%p3 bra 	$L__BB0_23;
	mov.b32 	%r76, 0;
$L__BB0_6:
	.pragma "nounroll";
	setp.ge.s32 	%p4, %r10, %r27;
	add.s32 	%r14, %r76, %r2;
	setp.ge.s32 	%p5, %r14, %r28;
	add.s32 	%r44, %r14, %r11;
	mul.wide.s32 	%rd12, %r44, 4;
	add.s64 	%rd3, %rd2, %rd12;
	add.s32 	%r45, %r76, %r12;
	mul.wide.s32 	%rd13, %r45, 4;
	add.s64 	%rd4, %rd1, %rd13;
	or.pred  	%p6, %p4, %p5;
	@%p6 bra 	$L__BB0_8;
	ld.global.f32 	%f45, [%rd3];
	ld.global.f32 	%f46, [%rd4];
	fma.rn.f32 	%f81, %f45, %f46, %f81;
$L__BB0_8:
	add.s32 	%r46, %r14, 1;
	setp.ge.s32 	%p8, %r46, %r28;
	or.pred  	%p9, %p4, %p8;
	@%p9 bra 	$L__BB0_10;
	ld.global.f32 	%f47, [%rd3+4];
	ld.global.f32 	%f48, [%rd4+4];
	fma.rn.f32 	%f81, %f47, %f48, %f81;
$L__BB0_10:
	add.s32 	%r47, %r14, 2;
	setp.ge.s32 	%p11, %r47, %r28;
	or.pred  	%p12, %p4, %p11;
	@%p12 bra 	$L__BB0_12;
	ld.global.f32 	%f49, [%rd3+8];
	ld.global.f32 	%f50, [%rd4+8];
	fma.rn.f32 	%f81, %f49, %f50, %f81;
$L__BB0_12:
	add.s32 	%r48, %r14, 3;
	setp.ge.s32 	%p14, %r48, %r28;
	or.pred  	%p15, %p4, %p14;
	@%p15 bra 	$L__BB0_14;
	ld.global.f32 	%f51, [%rd3+12];
	ld.global.f32 	%f52, [%rd4+12];
	fma.rn.f32 	%f81, %f51, %f52, %f81;
$L__BB0_14:
	add.s32 	%r49, %r14, 4;
	setp.ge.s32 	%p17, %r49, %r28;
	or.pred  	%p18, %p4, %p17;
	@%p18 bra 	$L__BB0_16;
	ld.global.f32 	%f53, [%rd3+16];
	ld.global.f32 	%f54, [%rd4+16];
	fma.rn.f32 	%f81, %f53, %f54, %f81;
$L__BB0_16:
	add.s32 	%r50, %r14, 5;
	setp.ge.s32 	%p20, %r50, %r28;
	or.pred  	%p21, %p4, %p20;
	@%p21 bra 	$L__BB0_18;
	ld.global.f32 	%f55, [%rd3+20];
	ld.global.f32 	%f56, [%rd4+20];
	fma.rn.f32 	%f81, %f55, %f56, %f81;
$L__BB0_18:
	add.s32 	%r51, %r14, 6;
	setp.ge.s32 	%p23, %r51, %r28;
	or.pred  	%p24, %p4, %p23;
	@%p24 bra 	$L__BB0_20;
	ld.global.f32 	%f57, [%rd3+24];
	ld.global.f32 	%f58, [%rd4+24];
	fma.rn.f32 	%f81, %f57, %f58, %f81;
$L__BB0_20:
	add.s32 	%r52, %r14, 7;
	setp.ge.s32 	%p26, %r52, %r28;
	or.pred  	%p27, %p4, %p26;
	@%p27 bra 	$L__BB0_22;
	ld.global.f32 	%f59, [%rd3+28];
	ld.global.f32 	%f60, [%rd4+28];
	fma.rn.f32 	%f81, %f59, %f60, %f81;
$L__BB0_22:
	add.s32 	%r76, %r76, 8;
	setp.ne.s32 	%p28, %r76, %r5;
	mov.u32 	%r78, %r5;
	@%p28 bra 	$L__BB0_6;
$L__BB0_23:
	setp.eq.s32 	%p29, %r3, 0;
	@%p29 bra 	$L__BB0_44;
	add.s32 	%r53, %r3, -1;
	setp.lt.u32 	%p30, %r53, 3;
	@%p30 bra 	$L__BB0_34;
	setp.ge.s32 	%p31, %r10, %r27;
	add.s32 	%r54, %r78, %r2;
	setp.ge.s32 	%p32, %r54, %r28;
	add.s32 	%r55, %r54, %r11;
	mul.wide.s32 	%rd14, %r55, 4;
	add.s64 	%rd5, %rd2, %rd14;
	add.s32 	%r56, %r78, %r12;
	mul.wide.s32 	%rd15, %r56, 4;
	add.s64 	%rd6, %rd1, %rd15;
	or.pred  	%p33, %p31, %p32;
	@%p33 bra 	$L__BB0_27;
	ld.global.f32 	%f62, [%rd5];
	ld.global.f32 	%f63, [%rd6];
	fma.rn.f32 	%f81, %f62, %f63, %f81;
$L__BB0_27:
	add.s32 	%r57, %r54, 1;
	setp.ge.s32 	%p35, %r57, %r28;
	or.pred  	%p36, %p31, %p35;
	@%p36 bra 	$L__BB0_29;
	ld.global.f32 	%f64, [%rd5+4];
	ld.global.f32 	%f65, [%rd6+4];
	fma.rn.f32 	%f81, %f64, %f65, %f81;
$L__BB0_29:
	add.s32 	%r58, %r54, 2;
	setp.ge.s32 	%p38, %r58, %r28;
	or.pred  	%p39, %p31, %p38;
	@%p39 bra 	$L__BB0_31;
	ld.global.f32 	%f66, [%rd5+8];
	ld.global.f32 	%f67, [%rd6+8];
	fma.rn.f32 	%f81, %f66, %f67, %f81;
$L__BB0_31:
	add.s32 	%r59, %r54, 3;
	setp.ge.s32 	%p41, %r59, %r28;
	or.pred  	%p42, %p31, %p41;
	@%p42 bra 	$L__BB0_33;
	ld.global.f32 	%f68, [%rd5+12];
	ld.global.f32 	%f69, [%rd6+12];
	fma.rn.f32 	%f81, %f68, %f69, %f81;
$L__BB0_33:
	add.s32 	%r78, %r78, 4;
$L__BB0_34:
	setp.eq.s32 	%p43, %r4, 0;
	@%p43 bra 	$L__BB0_44;
	setp.eq.s32 	%p44, %r4, 1;
	@%p44 bra 	$L__BB0_41;
	setp.ge.s32 	%p45, %r10, %r27;
	add.s32 	%r20, %r78, %r2;
	setp.ge.s32 	%p46, %r20, %r28;
	add.s32 	%r61, %r20, %r11;
	mul.wide.s32 	%rd16, %r61, 4;
	add.s64 	%rd7, %rd2, %rd16;
	add.s32 	%r62, %r78, %r12;
	mul.wide.s32 	%rd17, %r62, 4;
	add.s64 	%rd8, %rd1, %rd17;
	or.pred  	%p47, %p45, %p46;
	@%p47 bra 	$L__BB0_38;
	ld.global.f32 	%f71, [%rd7];
	ld.global.f32 	%f72, [%rd8];
	fma.rn.f32 	%f81, %f71, %f72, %f81;
$L__BB0_38:
	add.s32 	%r63, %r20, 1;
	setp.ge.s32 	%p49, %r63, %r28;
	or.pred  	%p50, %p45, %p49;
	@%p50 bra 	$L__BB0_40;
	ld.global.f32 	%f73, [%rd7+4];
	ld.global.f32 	%f74, [%rd8+4];
	fma.rn.f32 	%f81, %f73, %f74, %f81;
$L__BB0_40:
	add.s32 	%r78, %r78, 2;
$L__BB0_41:
	and.b32  	%r64, %r31, 1;
	setp.eq.b32 	%p51, %r64, 1;
	not.pred 	%p52, %p51;
	@%p52 bra 	$L__BB0_44;
	setp.ge.s32 	%p53, %r10, %r27;
	add.s32 	%r23, %r78, %r2;
	setp.ge.s32 	%p54, %r23, %r28;
	or.pred  	%p55, %p53, %p54;
	@%p55 bra 	$L__BB0_44;
	add.s32 	%r66, %r23, %r11;
	mul.wide.s32 	%rd18, %r66, 4;
	add.s64 	%rd19, %rd2, %rd18;
	ld.global.f32 	%f75, [%rd19];
	add.s32 	%r67, %r78, %r12;
	mul.wide.s32 	%rd20, %r67, 4;
	add.s64 	%rd21, %rd1, %rd20;
	ld.global.f32 	%f76, [%rd21];
	fma.rn.f32 	%f81, %f75, %f76, %f81;
$L__BB0_44:
	add.s32 	%r75, %r75, 1;
	setp.ne.s32 	%p56, %r75, %r30;
	@%p56 bra 	$L__BB0_4;
	add.s32 	%r74, %r74, 1;
	setp.ne.s32 	%p57, %r74, %r26;
	@%p57 bra 	$L__BB0_3;
$L__BB0_46:
	ld.param.u32 	%r73, [_Z20custom_conv2d_kernelPfS_S_iiiiiii_param_7];
	ld.param.u64 	%rd25, [_Z20custom_conv2d_kernelPfS_S_iiiiiii_param_1];
	cvta.to.global.u64 	%rd22, %rd25;
	mov.u32 	%r68, %ctaid.x;
	mov.u32 	%r69, %ctaid.y;
	mad.lo.s32 	%r70, %r73, %r68, %r69;
	mad.lo.s32 	%r71, %r70, %r27, %r1;
	mad.lo.s32 	%r72, %r71, %r28, %r2;
	mul.wide.s32 	%rd23, %r72, 4;
	add.s64 	%rd24, %rd22, %rd23;
	st.global.f32 	[%rd24], %f81;
	ret;

}


// ===== COMPILED SASS (sm_100) =====

	.target	sm_100

	.elftype	@"ET_EXEC"


//--------------------- .note.nv.tkinfo           --------------------------
	.section	.note.nv.tkinfo,"",@"SHT_NOTE"
	.sectionflags	@"SHF_NOTE_NV_TKINFO"
	.tkinfo
        /*0018*/ 	.word	0x00000002
        /*0030*/ 	.string	""
        /*0030*/ 	.string	"ptxas"
        /*0030*/ 	.string	"Cuda compilation tools, release 13.0, V13.0.88"
        /*0030*/ 	.string	"Build cuda_13.0.r13.0/compiler.36424714_0"
        /*0030*/ 	.string	"-arch sm_100 -m 64 "



//--------------------- .note.nv.cuinfo           --------------------------
	.section	.note.nv.cuinfo,"",@"SHT_NOTE"
	.sectionflags	@"SHF_NOTE_NV_CUINFO"
        /*0018*/ 	.short	0x0002
        /*001a*/ 	.short	0x0064
        /*001c*/ 	.short	0x0082
	.zero		2


//--------------------- .nv.info                  --------------------------
	.section	.nv.info,"",@"SHT_CUDA_INFO"
	.align	4


	//----- nvinfo : EIATTR_REGCOUNT
	.align		4
        /*0000*/ 	.byte	0x04, 0x2f
        /*0002*/ 	.short	(.L_1 - .L_0)
	.align		4
.L_0:
        /*0004*/ 	.word	index@(_Z20custom_conv2d_kernelPfS_S_iiiiiii)
        /*0008*/ 	.word	0x0000001a


	//----- nvinfo : EIATTR_FRAME_SIZE
	.align		4
.L_1:
        /*000c*/ 	.byte	0x04, 0x11
        /*000e*/ 	.short	(.L_3 - .L_2)
	.align		4
.L_2:
        /*0010*/ 	.word	index@(_Z20custom_conv2d_kernelPfS_S_iiiiiii)
        /*0014*/ 	.word	0x00000000


	//----- nvinfo : EIATTR_MIN_STACK_SIZE
	.align		4
.L_3:
        /*0018*/ 	.byte	0x04, 0x12
        /*001a*/ 	.short	(.L_5 - .L_4)
	.align		4
.L_4:
        /*001c*/ 	.word	index@(_Z20custom_conv2d_kernelPfS_S_iiiiiii)
        /*0020*/ 	.word	0x00000000
.L_5:


//--------------------- .nv.compat                --------------------------
	.section	.nv.compat,"",@"SHT_CUDA_COMPAT_INFO"
	.align	4
        /*0000*/ 	.byte	0x02, 0x09, 0x00, 0x00, 0x02, 0x02, 0x01, 0x00, 0x02, 0x05, 0x05, 0x00, 0x03, 0x07, 0x01, 0x01
        /*0010*/ 	.byte	0x02, 0x03, 0x00, 0x00, 0x02, 0x06, 0x01, 0x00, 0x04, 0x0b, 0x08, 0x00, 0x09, 0x00, 0x00, 0x00
        /*0020*/ 	.byte	0x00, 0x00, 0x00, 0x00


//--------------------- .nv.info._Z20custom_conv2d_kernelPfS_S_iiiiiii --------------------------
	.section	.nv.info._Z20custom_conv2d_kernelPfS_S_iiiiiii,"",@"SHT_CUDA_INFO"
	.sectionflags	@""
	.align	4


	//----- nvinfo : EIATTR_CUDA_API_VERSION
	.align		4
        /*0000*/ 	.byte	0x04, 0x37
        /*0002*/ 	.short	(.L_7 - .L_6)
.L_6:
        /*0004*/ 	.word	0x00000082


	//----- nvinfo : EIATTR_KPARAM_INFO
	.align		4
.L_7:
        /*0008*/ 	.byte	0x04, 0x17
        /*000a*/ 	.short	(.L_9 - .L_8)
.L_8:
        /*000c*/ 	.word	0x00000000
        /*0010*/ 	.short	0x0009
        /*0012*/ 	.short	0x0030
        /*0014*/ 	.byte	0x00, 0xf0, 0x11, 0x00


	//----- nvinfo : EIATTR_KPARAM_INFO
	.align		4
.L_9:
        /*0018*/ 	.byte	0x04, 0x17
        /*001a*/ 	.short	(.L_11 - .L_10)
.L_10:
        /*001c*/ 	.word	0x00000000
        /*0020*/ 	.short	0x0008
        /*0022*/ 	.short	0x002c
        /*0024*/ 	.byte	0x00, 0xf0, 0x11, 0x00


	//----- nvinfo : EIATTR_KPARAM_INFO
	.align		4
.L_11:
        /*0028*/ 	.byte	0x04, 0x17
        /*002a*/ 	.short	(.L_13 - .L_12)
.L_12:
        /*002c*/ 	.word	0x00000000
        /*0030*/ 	.short	0x0007
        /*0032*/ 	.short	0x0028
        /*0034*/ 	.byte	0x00, 0xf0, 0x11, 0x00


	//----- nvinfo : EIATTR_KPARAM_INFO
	.align		4
.L_13:
        /*0038*/ 	.byte	0x04, 0x17
        /*003a*/ 	.short	(.L_15 - .L_14)
.L_14:
        /*003c*/ 	.word	0x00000000
        /*0040*/ 	.short	0x0006
        /*0042*/ 	.short	0x0024
        /*0044*/ 	.byte	0x00, 0xf0, 0x11, 0x00


	//----- nvinfo : EIATTR_KPARAM_INFO
	.align		4
.L_15:
        /*0048*/ 	.byte	0x04, 0x17
        /*004a*/ 	.short	(.L_17 - .L_16)
.L_16:
        /*004c*/ 	.word	0x00000000
        /*0050*/ 	.short	0x0005
        /*0052*/ 	.short	0x0020
        /*0054*/ 	.byte	0x00, 0xf0, 0x11, 0x00


	//----- nvinfo : EIATTR_KPARAM_INFO
	.align		4
.L_17:
        /*0058*/ 	.byte	0x04, 0x17
        /*005a*/ 	.short	(.L_19 - .L_18)
.L_18:
        /*005c*/ 	.word	0x00000000
        /*0060*/ 	.short	0x0004
        /*0062*/ 	.short	0x001c
        /*0064*/ 	.byte	0x00, 0xf0, 0x11, 0x00


	//----- nvinfo : EIATTR_KPARAM_INFO
	.align		4
.L_19:
        /*0068*/ 	.byte	0x04, 0x17
        /*006a*/ 	.short	(.L_21 - .L_20)
.L_20:
        /*006c*/ 	.word	0x00000000
        /*0070*/ 	.short	0x0003
        /*0072*/ 	.short	0x0018
        /*0074*/ 	.byte	0x00, 0xf0, 0x11, 0x00


	//----- nvinfo : EIATTR_KPARAM_INFO
	.align		4
.L_21:
        /*0078*/ 	.byte	0x04, 0x17
        /*007a*/ 	.short	(.L_23 - .L_22)
.L_22:
        /*007c*/ 	.word	0x00000000
        /*0080*/ 	.short	0x0002
        /*0082*/ 	.short	0x0010
        /*0084*/ 	.byte	0x00, 0xf5, 0x21, 0x00


	//----- nvinfo : EIATTR_KPARAM_INFO
	.align		4
.L_23:
        /*0088*/ 	.byte	0x04, 0x17
        /*008a*/ 	.short	(.L_25 - .L_24)
.L_24:
        /*008c*/ 	.word	0x00000000
        /*0090*/ 	.short	0x0001
        /*0092*/ 	.short	0x0008
        /*0094*/ 	.byte	0x00, 0xf5, 0x21, 0x00


	//----- nvinfo : EIATTR_KPARAM_INFO
	.align		4
.L_25:
        /*0098*/ 	.byte	0x04, 0x17
        /*009a*/ 	.short	(.L_27 - .L_26)
.L_26:
        /*009c*/ 	.word	0x00000000
        /*00a0*/ 	.short	0x0000
        /*00a2*/ 	.short	0x0000
        /*00a4*/ 	.byte	0x00, 0xf5, 0x21, 0x00


	//----- nvinfo : EIATTR_SPARSE_MMA_MASK
	.align		4
.L_27:
        /*00a8*/ 	.byte	0x03, 0x50
        /*00aa*/ 	.short	0x0000


	//----- nvinfo : EIATTR_MAXREG_COUNT
	.align		4
        /*00ac*/ 	.byte	0x03, 0x1b
        /*00ae*/ 	.short	0x00ff


	//----- nvinfo : EIATTR_MERCURY_ISA_VERSION
	.align		4
        /*00b0*/ 	.byte	0x03, 0x5f
        /*00b2*/ 	.short	0x0101


	//----- nvinfo : EIATTR_VRC_CTA_INIT_COUNT
	.align		4
        /*00b4*/ 	.byte	0x02, 0x4a
	.zero		1
	.zero		1


	//----- nvinfo : EIATTR_EXIT_INSTR_OFFSETS
	.align		4
        /*00b8*/ 	.byte	0x04, 0x1c
        /*00ba*/ 	.short	(.L_29 - .L_28)


	//   ....[0]....
.L_28:
        /*00bc*/ 	.word	0x00000b40


	//----- nvinfo : EIATTR_CRS_STACK_SIZE
	.align		4
.L_29:
        /*00c0*/ 	.byte	0x04, 0x1e
        /*00c2*/ 	.short	(.L_31 - .L_30)
.L_30:
        /*00c4*/ 	.word	0x00000000


	//----- nvinfo : EIATTR_CBANK_PARAM_SIZE
	.align		4
.L_31:
        /*00c8*/ 	.byte	0x03, 0x19
        /*00ca*/ 	.short	0x0034


	//----- nvinfo : EIATTR_PARAM_CBANK
	.align		4
        /*00cc*/ 	.byte	0x04, 0x0a
        /*00ce*/ 	.short	(.L_33 - .L_32)
	.align		4
.L_32:
        /*00d0*/ 	.word	index@(.nv.constant0._Z20custom_conv2d_kernelPfS_S_iiiiiii)
        /*00d4*/ 	.short	0x0380
        /*00d6*/ 	.short	0x0034


	//----- nvinfo : EIATTR_SW_WAR
	.align		4
.L_33:
        /*00d8*/ 	.byte	0x04, 0x36
        /*00da*/ 	.short	(.L_35 - .L_34)
.L_34:
        /*00dc*/ 	.word	0x00000008
.L_35:


//--------------------- .nv.callgraph             --------------------------
	.section	.nv.callgraph,"",@"SHT_CUDA_CALLGRAPH"
	.align	4
	.sectionentsize	8
	.align		4
        /*0000*/ 	.word	0x00000000
	.align		4
        /*0004*/ 	.word	0xffffffff
	.align		4
        /*0008*/ 	.word	0x00000000
	.align		4
        /*000c*/ 	.word	0xfffffffe
	.align		4
        /*0010*/ 	.word	0x00000000
	.align		4
        /*0014*/ 	.word	0xfffffffd
	.align		4
        /*0018*/ 	.word	0x00000000
	.align		4
        /*001c*/ 	.word	0xfffffffc


//--------------------- .text._Z20custom_conv2d_kernelPfS_S_iiiiiii --------------------------
	.section	.text._Z20custom_conv2d_kernelPfS_S_iiiiiii,"ax",@progbits
	.align	128
        .global         _Z20custom_conv2d_kernelPfS_S_iiiiiii
        .type           _Z20custom_conv2d_kernelPfS_S_iiiiiii,@function
        .size           _Z20custom_conv2d_kernelPfS_S_iiiiiii,(.L_x_10 - _Z20custom_conv2d_kernelPfS_S_iiiiiii)
        .other          _Z20custom_conv2d_kernelPfS_S_iiiiiii,@"STO_CUDA_ENTRY STV_DEFAULT"
_Z20custom_conv2d_kernelPfS_S_iiiiiii:
.text._Z20custom_conv2d_kernelPfS_S_iiiiiii:
[----:B------:R-:W-:Y:S01]  /*0000*/  LDC R1, c[0x0][0x37c] ;  /* 0x0000df00ff017b82 */ /* 0x000fe20000000800 */
[----:B------:R-:W0:Y:S01]  /*0010*/  LDCU UR4, c[0x0][0x3ac] ;  /* 0x00007580ff0477ac */ /* 0x000e220008000800 */
[----:B------:R-:W1:Y:S01]  /*0020*/  S2R R3, SR_TID.X ;  /* 0x0000000000037919 */ /* 0x000e620000002100 */
[----:B------:R-:W-:Y:S01]  /*0030*/  HFMA2 R0, -RZ, RZ, 0, 0 ;  /* 0x00000000ff007431 */ /* 0x000fe200000001ff */
[----:B------:R-:W0:Y:S01]  /*0040*/  LDCU UR6, c[0x0][0x3b0] ;  /* 0x00007600ff0677ac */ /* 0x000e220008000800 */
[----:B------:R-:W2:Y:S01]  /*0050*/  S2R R2, SR_TID.Y ;  /* 0x0000000000027919 */ /* 0x000ea20000002200 */
[----:B------:R-:W3:Y:S01]  /*0060*/  LDCU UR5, c[0x0][0x39c] ;  /* 0x00007380ff0577ac */ /* 0x000ee20008000800 */
[----:B------:R-:W4:Y:S01]  /*0070*/  LDCU.64 UR12, c[0x0][0x358] ;  /* 0x00006b00ff0c77ac */ /* 0x000f220008000a00 */
[----:B0-----:R-:W-:-:S04]  /*0080*/  UISETP.LT.AND UP0, UPT, UR4, UR6, UPT ;  /* 0x000000060400728c */ /* 0x001fc8000bf01270 */
[----:B------:R-:W-:-:S04]  /*0090*/  USEL UR4, UR4, UR6, UP0 ;  /* 0x0000000604047287 */ /* 0x000fc80008000000 */
[----:B------:R-:W-:-:S04]  /*00a0*/  UISETP.GE.AND UP0, UPT, UR4, 0x1, UPT ;  /* 0x000000010400788c */ /* 0x000fc8000bf06270 */
[----:B---3--:R-:W-:-:S09]  /*00b0*/  UISETP.LT.OR UP0, UPT, UR5, 0x1, !UP0 ;  /* 0x000000010500788c */ /* 0x008fd2000c701670 */
[----:B-12-4-:R-:W-:Y:S05]  /*00c0*/  BRA.U UP0, `(.L_x_0) ;  /* 0x0000000900747547 */ /* 0x016fea000b800000 */
[----:B------:R-:W-:Y:S01]  /*00d0*/  MOV R0, RZ ;  /* 0x000000ff00007202 */ /* 0x000fe20000000f00 */
[----:B------:R-:W-:Y:S02]  /*00e0*/  ULOP3.LUT UR9, UR6, 0x7, URZ, 0xc0, !UPT ;  /* 0x0000000706097892 */ /* 0x000fe4000f8ec0ff */
[----:B------:R-:W-:Y:S02]  /*00f0*/  ULOP3.LUT UR10, UR6, 0x3, URZ, 0xc0, !UPT ;  /* 0x00000003060a7892 */ /* 0x000fe4000f8ec0ff */
[----:B------:R-:W-:Y:S01]  /*0100*/  ULOP3.LUT UR6, UR6, 0x7ffffff8, URZ, 0xc0, !UPT ;  /* 0x7ffffff806067892 */ /* 0x000fe2000f8ec0ff */
[----:B------:R-:W-:-:S11]  /*0110*/  UMOV UR4, URZ ;  /* 0x000000ff00047c82 */ /* 0x000fd60008000000 */
.L_x_8:
[----:B------:R-:W0:Y:S01]  /*0120*/  S2UR UR5, SR_CTAID.X ;  /* 0x00000000000579c3 */ /* 0x000e220000002500 */
[----:B------:R-:W0:Y:S07]  /*0130*/  LDCU UR11, c[0x0][0x39c] ;  /* 0x00007380ff0b77ac */ /* 0x000e2e0008000800 */
[----:B------:R-:W1:Y:S01]  /*0140*/  S2UR UR7, SR_CTAID.Y ;  /* 0x00000000000779c3 */ /* 0x000e620000002600 */
[----:B0-----:R-:W-:-:S03]  /*0150*/  UIMAD UR8, UR5, UR11, UR4 ;  /* 0x0000000b050872a4 */ /* 0x001fc6000f8e0204 */
[----:B------:R-:W-:Y:S01]  /*0160*/  UMOV UR5, URZ ;  /* 0x000000ff00057c82 */ /* 0x000fe20008000000 */
[----:B-1----:R-:W-:Y:S02]  /*0170*/  UIMAD UR7, UR7, UR11, UR4 ;  /* 0x0000000b070772a4 */ /* 0x002fe4000f8e0204 */
[----:B------:R-:W-:-:S04]  /*0180*/  UIADD3 UR4, UPT, UPT, UR4, 0x1, URZ ;  /* 0x0000000104047890 */ /* 0x000fc8000fffe0ff */
[----:B------:R-:W-:-:S11]  /*0190*/  UISETP.NE.AND UP1, UPT, UR4, UR11, UPT ;  /* 0x0000000b0400728c */ /* 0x000fd6000bf25270 */
.L_x_7:
[----:B------:R-:W0:Y:S01]  /*01a0*/  LDCU UR15, c[0x0][0x3b0] ;  /* 0x00007600ff0f77ac */ /* 0x000e220008000800 */
[----:B------:R-:W1:Y:S01]  /*01b0*/  LDC R8, c[0x0][0x3a0] ;  /* 0x0000e800ff087b82 */ /* 0x000e620000000800 */
[----:B------:R-:W-:Y:S02]  /*01c0*/  VIADD R5, R3, UR5 ;  /* 0x0000000503057c36 */ /* 0x000fe40008000000 */
[----:B------:R-:W-:Y:S01]  /*01d0*/  HFMA2 R7, -RZ, RZ, 0, 0 ;  /* 0x00000000ff077431 */ /* 0x000fe200000001ff */
[----:B------:R-:W2:Y:S01]  /*01e0*/  LDCU UR11, c[0x0][0x3ac] ;  /* 0x00007580ff0b77ac */ /* 0x000ea20008000800 */
[----:B0-----:R-:W-:-:S04]  /*01f0*/  MOV R4, UR15 ;  /* 0x0000000f00047c02 */ /* 0x001fc80008000f00 */
[----:B------:R-:W-:Y:S01]  /*0200*/  ISETP.GE.U32.AND P0, PT, R4, 0x8, PT ;  /* 0x000000080400780c */ /* 0x000fe20003f06070 */
[----:B--2---:R-:W-:Y:S02]  /*0210*/  UIMAD UR14, UR7, UR11, UR5 ;  /* 0x0000000b070e72a4 */ /* 0x004fe4000f8e0205 */
[----:B------:R-:W-:Y:S01]  /*0220*/  UIADD3 UR5, UPT, UPT, UR5, 0x1, URZ ;  /* 0x0000000105057890 */ /* 0x000fe2000fffe0ff */
[----:B-1----:R-:W-:-:S03]  /*0230*/  IMAD R6, R8, UR8, R5 ;  /* 0x0000000808067c24 */ /* 0x002fc6000f8e0205 */
[----:B------:R-:W-:-:S06]  /*0240*/  UISETP.NE.AND UP0, UPT, UR5, UR11, UPT ;  /* 0x0000000b0500728c */ /* 0x000fcc000bf05270 */
[----:B------:R-:W-:Y:S05]  /*0250*/  @!P0 BRA `(.L_x_1) ;  /* 0x0000000000d88947 */ /* 0x000fea0003800000 */
[----:B------:R-:W-:Y:S01]  /*0260*/  ISETP.GE.AND P0, PT, R5, R8, PT ;  /* 0x000000080500720c */ /* 0x000fe20003f06270 */
[----:B------:R-:W0:Y:S01]  /*0270*/  LDCU UR11, c[0x0][0x3a4] ;  /* 0x00007480ff0b77ac */ /* 0x000e220008000800 */
[----:B------:R-:W-:-:S11]  /*0280*/  MOV R7, RZ ;  /* 0x000000ff00077202 */ /* 0x000fd60000000f00 */
.L_x_2:
[----:B------:R-:W1:Y:S01]  /*0290*/  LDC R4, c[0x0][0x3b0] ;  /* 0x0000ec00ff047b82 */ /* 0x000e620000000800 */
[----:B------:R-:W-:-:S04]  /*02a0*/  IMAD.IADD R13, R2, 0x1, R7 ;  /* 0x00000001020d7824 */ /* 0x000fc800078e0207 */
[----:B0-----:R-:W-:Y:S01]  /*02b0*/  IMAD R15, R6, UR11, R13 ;  /* 0x0000000b060f7c24 */ /* 0x001fe2000f8e020d */
[C---:B------:R-:W-:Y:S02]  /*02c0*/  ISETP.GE.OR P1, PT, R13.reuse, UR11, P0 ;  /* 0x0000000b0d007c0c */ /* 0x040fe40008726670 */
[----:B------:R-:W0:Y:S01]  /*02d0*/  LDC.64 R8, c[0x0][0x380] ;  /* 0x0000e000ff087b82 */ /* 0x000e220000000a00 */
[----:B------:R-:W-:-:S04]  /*02e0*/  IADD3 R12, PT, PT, R13, 0x1, RZ ;  /* 0x000000010d0c7810 */ /* 0x000fc80007ffe0ff */
[----:B------:R-:W-:-:S03]  /*02f0*/  ISETP.GE.OR P6, PT, R12, UR11, P0 ;  /* 0x0000000b0c007c0c */ /* 0x000fc600087c6670 */
[----:B------:R-:W2:Y:S01]  /*0300*/  LDC.64 R10, c[0x0][0x390] ;  /* 0x0000e400ff0a7b82 */ /* 0x000ea20000000a00 */
[----:B-1----:R-:W-:Y:S02]  /*0310*/  IMAD R17, R4, UR14, R7 ;  /* 0x0000000e04117c24 */ /* 0x002fe4000f8e0207 */
[----:B0-----:R-:W-:-:S05]  /*0320*/  IMAD.WIDE R8, R15, 0x4, R8 ;  /* 0x000000040f087825 */ /* 0x001fca00078e0208 */
[----:B------:R-:W3:Y:S01]  /*0330*/  @!P1 LDG.E R15, desc[UR12][R8.64] ;  /* 0x0000000c080f9981 */ /* 0x000ee2000c1e1900 */
[----:B--2---:R-:W-:-:S03]  /*0340*/  IMAD.WIDE R10, R17, 0x4, R10 ;  /* 0x00000004110a7825 */ /* 0x004fc600078e020a */
[----:B------:R-:W2:Y:S04]  /*0350*/  @!P6 LDG.E R17, desc[UR12][R8.64+0x4] ;  /* 0x0000040c0811e981 */ /* 0x000ea8000c1e1900 */
[----:B------:R-:W3:Y:S04]  /*0360*/  @!P1 LDG.E R12, desc[UR12][R10.64] ;  /* 0x0000000c0a0c9981 */ /* 0x000ee8000c1e1900 */
[----:B------:R-:W2:Y:S01]  /*0370*/  @!P6 LDG.E R14, desc[UR12][R10.64+0x4] ;  /* 0x0000040c0a0ee981 */ /* 0x000ea2000c1e1900 */
[C---:B------:R-:W-:Y:S01]  /*0380*/  IADD3 R16, PT, PT, R13.reuse, 0x2, RZ ;  /* 0x000000020d107810 */ /* 0x040fe20007ffe0ff */
[----:B------:R-:W-:-:S03]  /*0390*/  VIADD R18, R13, 0x3 ;  /* 0x000000030d127836 */ /* 0x000fc60000000000 */
[----:B------:R-:W-:Y:S02]  /*03a0*/  ISETP.GE.OR P5, PT, R16, UR11, P0 ;  /* 0x0000000b10007c0c */ /* 0x000fe400087a6670 */
[----:B------:R-:W-:Y:S02]  /*03b0*/  ISETP.GE.OR P4, PT, R18, UR11, P0 ;  /* 0x0000000b12007c0c */ /* 0x000fe40008786670 */
[C---:B------:R-:W-:Y:S02]  /*03c0*/  IADD3 R16, PT, PT, R13.reuse, 0x4, RZ ;  /* 0x000000040d107810 */ /* 0x040fe40007ffe0ff */
[C---:B------:R-:W-:Y:S02]  /*03d0*/  IADD3 R18, PT, PT, R13.reuse, 0x5, RZ ;  /* 0x000000050d127810 */ /* 0x040fe40007ffe0ff */
[----:B------:R-:W-:Y:S02]  /*03e0*/  ISETP.GE.OR P3, PT, R16, UR11, P0 ;  /* 0x0000000b10007c0c */ /* 0x000fe40008766670 */
[----:B------:R-:W-:-:S02]  /*03f0*/  IADD3 R16, PT, PT, R13, 0x6, RZ ;  /* 0x000000060d107810 */ /* 0x000fc40007ffe0ff */
[----:B------:R-:W-:Y:S01]  /*0400*/  ISETP.GE.OR P2, PT, R18, UR11, P0 ;  /* 0x0000000b12007c0c */ /* 0x000fe20008746670 */
[----:B------:R-:W-:Y:S02]  /*0410*/  VIADD R18, R13, 0x7 ;  /* 0x000000070d127836 */ /* 0x000fe40000000000 */
[----:B------:R-:W4:Y:S10]  /*0420*/  @!P4 LDG.E R13, desc[UR12][R8.64+0xc] ;  /* 0x00000c0c080dc981 */ /* 0x000f34000c1e1900 */
[----:B------:R-:W5:Y:S01]  /*0430*/  @!P2 LDG.E R19, desc[UR12][R8.64+0x14] ;  /* 0x0000140c0813a981 */ /* 0x000f62000c1e1900 */
[----:B---3--:R-:W-:-:S03]  /*0440*/  @!P1 FFMA R0, R15, R12, R0 ;  /* 0x0000000c0f009223 */ /* 0x008fc60000000000 */
[----:B------:R-:W3:Y:S01]  /*0450*/  @!P5 LDG.E R15, desc[UR12][R8.64+0x8] ;  /* 0x0000080c080fd981 */ /* 0x000ee2000c1e1900 */
[----:B------:R-:W-:-:S03]  /*0460*/  ISETP.GE.OR P1, PT, R16, UR11, P0 ;  /* 0x0000000b10007c0c */ /* 0x000fc60008726670 */
[----:B------:R-:W3:Y:S01]  /*0470*/  @!P5 LDG.E R12, desc[UR12][R10.64+0x8] ;  /* 0x0000080c0a0cd981 */ /* 0x000ee2000c1e1900 */
[----:B--2---:R-:W-:-:S03]  /*0480*/  @!P6 FFMA R0, R17, R14, R0 ;  /* 0x0000000e1100e223 */ /* 0x004fc60000000000 */
[----:B------:R-:W4:Y:S01]  /*0490*/  @!P4 LDG.E R16, desc[UR12][R10.64+0xc] ;  /* 0x00000c0c0a10c981 */ /* 0x000f22000c1e1900 */
[----:B------:R-:W-:-:S03]  /*04a0*/  ISETP.GE.OR P6, PT, R18, UR11, P0 ;  /* 0x0000000b12007c0c */ /* 0x000fc600087c6670 */
[----:B------:R-:W2:Y:S04]  /*04b0*/  @!P3 LDG.E R17, desc[UR12][R8.64+0x10] ;  /* 0x0000100c0811b981 */ /* 0x000ea8000c1e1900 */
[----:B------:R-:W2:Y:S04]  /*04c0*/  @!P3 LDG.E R14, desc[UR12][R10.64+0x10] ;  /* 0x0000100c0a0eb981 */ /* 0x000ea8000c1e1900 */
[----:B------:R-:W5:Y:S04]  /*04d0*/  @!P2 LDG.E R18, desc[UR12][R10.64+0x14] ;  /* 0x0000140c0a12a981 */ /* 0x000f68000c1e1900 */
[----:B------:R-:W5:Y:S04]  /*04e0*/  @!P1 LDG.E R21, desc[UR12][R8.64+0x18] ;  /* 0x0000180c08159981 */ /* 0x000f68000c1e1900 */
[----:B------:R-:W5:Y:S04]  /*04f0*/  @!P1 LDG.E R20, desc[UR12][R10.64+0x18] ;  /* 0x0000180c0a149981 */ /* 0x000f68000c1e1900 */
[----:B------:R-:W5:Y:S04]  /*0500*/  @!P6 LDG.E R23, desc[UR12][R8.64+0x1c] ;  /* 0x00001c0c0817e981 */ /* 0x000f68000c1e1900 */
[----:B------:R-:W5:Y:S01]  /*0510*/  @!P6 LDG.E R22, desc[UR12][R10.64+0x1c] ;  /* 0x00001c0c0a16e981 */ /* 0x000f62000c1e1900 */
[----:B------:R-:W-:Y:S01]  /*0520*/  IADD3 R7, PT, PT, R7, 0x8, RZ ;  /* 0x0000000807077810 */ /* 0x000fe20007ffe0ff */
[----:B---3--:R-:W-:-:S04]  /*0530*/  @!P5 FFMA R0, R15, R12, R0 ;  /* 0x0000000c0f00d223 */ /* 0x008fc80000000000 */
[----:B----4-:R-:W-:-:S04]  /*0540*/  @!P4 FFMA R0, R13, R16, R0 ;  /* 0x000000100d00c223 */ /* 0x010fc80000000000 */
[----:B--2---:R-:W-:-:S04]  /*0550*/  @!P3 FFMA R0, R17, R14, R0 ;  /* 0x0000000e1100b223 */ /* 0x004fc80000000000 */
[----:B-----5:R-:W-:Y:S01]  /*0560*/  @!P2 FFMA R0, R19, R18, R0 ;  /* 0x000000121300a223 */ /* 0x020fe20000000000 */
[----:B------:R-:W-:-:S03]  /*0570*/  ISETP.NE.AND P2, PT, R7, UR6, PT ;  /* 0x0000000607007c0c */ /* 0x000fc6000bf45270 */
[----:B------:R-:W-:-:S04]  /*0580*/  @!P1 FFMA R0, R21, R20, R0 ;  /* 0x0000001415009223 */ /* 0x000fc80000000000 */
[----:B------:R-:W-:-:S06]  /*0590*/  @!P6 FFMA R0, R23, R22, R0 ;  /* 0x000000161700e223 */ /* 0x000fcc0000000000 */
[----:B------:R-:W-:Y:S05]  /*05a0*/  @P2 BRA `(.L_x_2) ;  /* 0xfffffffc00382947 */ /* 0x000fea000383ffff */
[----:B------:R-:W-:-:S07]  /*05b0*/  MOV R7, UR6 ;  /* 0x0000000600077c02 */ /* 0x000fce0008000f00 */
.L_x_1:
[----:B------:R-:W-:-:S09]  /*05c0*/  UISETP.NE.AND UP2, UPT, UR9, URZ, UPT ;  /* 0x000000ff0900728c */ /* 0x000fd2000bf45270 */
[----:B------:R-:W-:Y:S05]  /*05d0*/  BRA.U !UP2, `(.L_x_3) ;  /* 0x000000050a287547 */ /* 0x000fea000b800000 */
[----:B------:R-:W-:Y:S02]  /*05e0*/  UIADD3 UR11, UPT, UPT, UR9, -0x1, URZ ;  /* 0xffffffff090b7890 */ /* 0x000fe4000fffe0ff */
[----:B------:R-:W-:Y:S02]  /*05f0*/  UISETP.NE.AND UP3, UPT, UR10, URZ, UPT ;  /* 0x000000ff0a00728c */ /* 0x000fe4000bf65270 */
[----:B------:R-:W-:-:S09]  /*0600*/  UISETP.GE.U32.AND UP2, UPT, UR11, 0x3, UPT ;  /* 0x000000030b00788c */ /* 0x000fd2000bf46070 */
[----:B------:R-:W-:Y:S05]  /*0610*/  BRA.U !UP2, `(.L_x_4) ;  /* 0x000000010a747547 */ /* 0x000fea000b800000 */
[----:B------:R-:W0:Y:S01]  /*0620*/  LDCU.64 UR16, c[0x0][0x3a0] ;  /* 0x00007400ff1077ac */ /* 0x000e220008000a00 */
[----:B------:R-:W1:Y:S01]  /*0630*/  LDC.64 R8, c[0x0][0x380] ;  /* 0x0000e000ff087b82 */ /* 0x000e620000000a00 */
[----:B------:R-:W-:Y:S01]  /*0640*/  IADD3 R17, PT, PT, R7, R2, RZ ;  /* 0x0000000207117210 */ /* 0x000fe20007ffe0ff */
[----:B------:R-:W-:-:S03]  /*0650*/  IMAD R15, R4, UR14, R7 ;  /* 0x0000000e040f7c24 */ /* 0x000fc6000f8e0207 */
[C---:B------:R-:W-:Y:S01]  /*0660*/  IADD3 R14, PT, PT, R17.reuse, 0x2, RZ ;  /* 0x00000002110e7810 */ /* 0x040fe20007ffe0ff */
[----:B------:R-:W-:Y:S02]  /*0670*/  VIADD R12, R17, 0x1 ;  /* 0x00000001110c7836 */ /* 0x000fe40000000000 */
[----:B------:R-:W2:Y:S01]  /*0680*/  LDC.64 R10, c[0x0][0x390] ;  /* 0x0000e400ff0a7b82 */ /* 0x000ea20000000a00 */
[----:B0-----:R-:W-:Y:S01]  /*0690*/  ISETP.GE.AND P0, PT, R5, UR16, PT ;  /* 0x0000001005007c0c */ /* 0x001fe2000bf06270 */
[----:B------:R-:W-:-:S03]  /*06a0*/  IMAD R13, R6, UR17, R17 ;  /* 0x00000011060d7c24 */ /* 0x000fc6000f8e0211 */
[----:B------:R-:W-:Y:S02]  /*06b0*/  ISETP.GE.OR P1, PT, R17, UR17, P0 ;  /* 0x0000001111007c0c */ /* 0x000fe40008726670 */
[----:B------:R-:W-:Y:S01]  /*06c0*/  ISETP.GE.OR P2, PT, R12, UR17, P0 ;  /* 0x000000110c007c0c */ /* 0x000fe20008746670 */
[----:B-1----:R-:W-:Y:S01]  /*06d0*/  IMAD.WIDE R8, R13, 0x4, R8 ;  /* 0x000000040d087825 */ /* 0x002fe200078e0208 */
[----:B------:R-:W-:Y:S02]  /*06e0*/  IADD3 R12, PT, PT, R17, 0x3, RZ ;  /* 0x00000003110c7810 */ /* 0x000fe40007ffe0ff */
[----:B------:R-:W-:Y:S02]  /*06f0*/  ISETP.GE.OR P3, PT, R14, UR17, P0 ;  /* 0x000000110e007c0c */ /* 0x000fe40008766670 */
[----:B------:R-:W-:Y:S01]  /*0700*/  ISETP.GE.OR P0, PT, R12, UR17, P0 ;  /* 0x000000110c007c0c */ /* 0x000fe20008706670 */
[----:B--2---:R-:W-:-:S04]  /*0710*/  IMAD.WIDE R10, R15, 0x4, R10 ;  /* 0x000000040f0a7825 */ /* 0x004fc800078e020a */
[----:B------:R-:W2:Y:S04]  /*0720*/  @!P1 LDG.E R13, desc[UR12][R8.64] ;  /* 0x0000000c080d9981 */ /* 0x000ea8000c1e1900 */
[----:B------:R-:W2:Y:S04]  /*0730*/  @!P1 LDG.E R12, desc[UR12][R10.64] ;  /* 0x0000000c0a0c9981 */ /* 0x000ea8000c1e1900 */
[----:B------:R-:W3:Y:S04]  /*0740*/  @!P2 LDG.E R15, desc[UR12][R8.64+0x4] ;  /* 0x0000040c080fa981 */ /* 0x000ee8000c1e1900 */
[----:B------:R-:W3:Y:S04]  /*0750*/  @!P2 LDG.E R14, desc[UR12][R10.64+0x4] ;  /* 0x0000040c0a0ea981 */ /* 0x000ee8000c1e1900 */
[----:B------:R-:W4:Y:S04]  /*0760*/  @!P3 LDG.E R17, desc[UR12][R8.64+0x8] ;  /* 0x0000080c0811b981 */ /* 0x000f28000c1e1900 */
[----:B------:R-:W4:Y:S04]  /*0770*/  @!P3 LDG.E R16, desc[UR12][R10.64+0x8] ;  /* 0x0000080c0a10b981 */ /* 0x000f28000c1e1900 */
[----:B------:R-:W5:Y:S04]  /*0780*/  @!P0 LDG.E R19, desc[UR12][R8.64+0xc] ;  /* 0x00000c0c08138981 */ /* 0x000f68000c1e1900 */
[----:B------:R-:W5:Y:S01]  /*0790*/  @!P0 LDG.E R18, desc[UR12][R10.64+0xc] ;  /* 0x00000c0c0a128981 */ /* 0x000f62000c1e1900 */
[----:B------:R-:W-:Y:S01]  /*07a0*/  IADD3 R7, PT, PT, R7, 0x4, RZ ;  /* 0x0000000407077810 */ /* 0x000fe20007ffe0ff */
[----:B--2---:R-:W-:-:S04]  /*07b0*/  @!P1 FFMA R0, R13, R12, R0 ;  /* 0x0000000c0d009223 */ /* 0x004fc80000000000 */
[----:B---3--:R-:W-:-:S04]  /*07c0*/  @!P2 FFMA R0, R15, R14, R0 ;  /* 0x0000000e0f00a223 */ /* 0x008fc80000000000 */
[----:B----4-:R-:W-:-:S04]  /*07d0*/  @!P3 FFMA R0, R17, R16, R0 ;  /* 0x000000101100b223 */ /* 0x010fc80000000000 */
[----:B-----5:R-:W-:-:S07]  /*07e0*/  @!P0 FFMA R0, R19, R18, R0 ;  /* 0x0000001213008223 */ /* 0x020fce0000000000 */
.L_x_4:
[----:B------:R-:W-:Y:S05]  /*07f0*/  BRA.U !UP3, `(.L_x_3) ;  /* 0x000000010ba07547 */ /* 0x000fea000b800000 */
[----:B------:R-:W-:Y:S01]  /*0800*/  UISETP.NE.AND UP2, UPT, UR10, 0x1, UPT ;  /* 0x000000010a00788c */ /* 0x000fe2000bf45270 */
[----:B------:R-:W-:-:S04]  /*0810*/  LOP3.LUT R8, R4, 0x1, RZ, 0xc0, !PT ;  /* 0x0000000104087812 */ /* 0x000fc800078ec0ff */
[----:B------:R-:W-:-:S04]  /*0820*/  ISETP.NE.U32.AND P2, PT, R8, 0x1, PT ;  /* 0x000000010800780c */ /* 0x000fc80003f45070 */
[----:B------:R-:W-:Y:S09]  /*0830*/  BRA.U !UP2, `(.L_x_5) ;  /* 0x000000010a4c7547 */ /* 0x000ff2000b800000 */
[----:B------:R-:W0:Y:S01]  /*0840*/  LDCU.64 UR16, c[0x0][0x3a0] ;  /* 0x00007400ff1077ac */ /* 0x000e220008000a00 */
[----:B------:R-:W1:Y:S01]  /*0850*/  LDC.64 R8, c[0x0][0x380] ;  /* 0x0000e000ff087b82 */ /* 0x000e620000000a00 */
[----:B------:R-:W-:Y:S02]  /*0860*/  IMAD.IADD R13, R7, 0x1, R2 ;  /* 0x00000001070d7824 */ /* 0x000fe400078e0202 */
[----:B------:R-:W-:-:S03]  /*0870*/  IMAD R15, R4, UR14, R7 ;  /* 0x0000000e040f7c24 */ /* 0x000fc6000f8e0207 */
[----:B------:R-:W-:Y:S02]  /*0880*/  IADD3 R12, PT, PT, R13, 0x1, RZ ;  /* 0x000000010d0c7810 */ /* 0x000fe40007ffe0ff */
[----:B------:R-:W2:Y:S01]  /*0890*/  LDC.64 R10, c[0x0][0x390] ;  /* 0x0000e400ff0a7b82 */ /* 0x000ea20000000a00 */
[----:B0-----:R-:W-:-:S04]  /*08a0*/  ISETP.GE.AND P0, PT, R5, UR16, PT ;  /* 0x0000001005007c0c */ /* 0x001fc8000bf06270 */
[----:B------:R-:W-:Y:S01]  /*08b0*/  ISETP.GE.OR P1, PT, R13, UR17, P0 ;  /* 0x000000110d007c0c */ /* 0x000fe20008726670 */
[----:B------:R-:W-:Y:S01]  /*08c0*/  IMAD R13, R6, UR17, R13 ;  /* 0x00000011060d7c24 */ /* 0x000fe2000f8e020d */
[----:B------:R-:W-:-:S03]  /*08d0*/  ISETP.GE.OR P0, PT, R12, UR17, P0 ;  /* 0x000000110c007c0c */ /* 0x000fc60008706670 */
[----:B-1----:R-:W-:-:S04]  /*08e0*/  IMAD.WIDE R8, R13, 0x4, R8 ;  /* 0x000000040d087825 */ /* 0x002fc800078e0208 */
[----:B--2---:R-:W-:-:S04]  /*08f0*/  IMAD.WIDE R10, R15, 0x4, R10 ;  /* 0x000000040f0a7825 */ /* 0x004fc800078e020a */
[----:B------:R-:W2:Y:S04]  /*0900*/  @!P1 LDG.E R13, desc[UR12][R8.64] ;  /* 0x0000000c080d9981 */ /* 0x000ea8000c1e1900 */
[----:B------:R-:W2:Y:S04]  /*0910*/  @!P1 LDG.E R12, desc[UR12][R10.64] ;  /* 0x0000000c0a0c9981 */ /* 0x000ea8000c1e1900 */
[----:B------:R-:W3:Y:S04]  /*0920*/  @!P0 LDG.E R15, desc[UR12][R8.64+0x4] ;  /* 0x0000040c080f8981 */ /* 0x000ee8000c1e1900 */
[----:B------:R-:W3:Y:S01]  /*0930*/  @!P0 LDG.E R14, desc[UR12][R10.64+0x4] ;  /* 0x0000040c0a0e8981 */ /* 0x000ee2000c1e1900 */
[----:B------:R-:W-:Y:S01]  /*0940*/  IADD3 R7, PT, PT, R7, 0x2, RZ ;  /* 0x0000000207077810 */ /* 0x000fe20007ffe0ff */
[----:B--2---:R-:W-:-:S04]  /*0950*/  @!P1 FFMA R0, R13, R12, R0 ;  /* 0x0000000c0d009223 */ /* 0x004fc80000000000 */
[----:B---3--:R-:W-:-:S07]  /*0960*/  @!P0 FFMA R0, R15, R14, R0 ;  /* 0x0000000e0f008223 */ /* 0x008fce0000000000 */
.L_x_5:
[----:B------:R-:W-:Y:S05]  /*0970*/  @P2 BRA `(.L_x_3) ;  /* 0x0000000000402947 */ /* 0x000fea0003800000 */
[----:B------:R-:W0:Y:S01]  /*0980*/  LDCU.64 UR16, c[0x0][0x3a0] ;  /* 0x00007400ff1077ac */ /* 0x000e220008000a00 */
[----:B------:R-:W-:Y:S01]  /*0990*/  IADD3 R13, PT, PT, R2, R7, RZ ;  /* 0x00000007020d7210 */ /* 0x000fe20007ffe0ff */
[----:B------:R-:W-:Y:S03]  /*09a0*/  BSSY.RECONVERGENT B0, `(.L_x_3) ;  /* 0x000000d000007945 */ /* 0x000fe60003800200 */
[----:B0-----:R-:W-:-:S04]  /*09b0*/  ISETP.GE.AND P0, PT, R13, UR17, PT ;  /* 0x000000110d007c0c */ /* 0x001fc8000bf06270 */
[----:B------:R-:W-:-:S13]  /*09c0*/  ISETP.GE.OR P0, PT, R5, UR16, P0 ;  /* 0x0000001005007c0c */ /* 0x000fda0008706670 */
[----:B------:R-:W-:Y:S05]  /*09d0*/  @P0 BRA `(.L_x_6) ;  /* 0x0000000000240947 */ /* 0x000fea0003800000 */
[----:B------:R-:W0:Y:S01]  /*09e0*/  LDC.64 R8, c[0x0][0x380] ;  /* 0x0000e000ff087b82 */ /* 0x000e220000000a00 */
[----:B------:R-:W-:Y:S02]  /*09f0*/  IMAD R5, R6, UR17, R13 ;  /* 0x0000001106057c24 */ /* 0x000fe4000f8e020d */
[----:B------:R-:W-:-:S05]  /*0a00*/  IMAD R7, R4, UR14, R7 ;  /* 0x0000000e04077c24 */ /* 0x000fca000f8e0207 */
[----:B------:R-:W1:Y:S01]  /*0a10*/  LDC.64 R10, c[0x0][0x390] ;  /* 0x0000e400ff0a7b82 */ /* 0x000e620000000a00 */
[----:B0-----:R-:W-:-:S06]  /*0a20*/  IMAD.WIDE R4, R5, 0x4, R8 ;  /* 0x0000000405047825 */ /* 0x001fcc00078e0208 */
[----:B------:R-:W2:Y:S01]  /*0a30*/  LDG.E R5, desc[UR12][R4.64] ;  /* 0x0000000c04057981 */ /* 0x000ea2000c1e1900 */
[----:B-1----:R-:W-:-:S06]  /*0a40*/  IMAD.WIDE R6, R7, 0x4, R10 ;  /* 0x0000000407067825 */ /* 0x002fcc00078e020a */
[----:B------:R-:W2:Y:S02]  /*0a50*/  LDG.E R6, desc[UR12][R6.64] ;  /* 0x0000000c06067981 */ /* 0x000ea4000c1e1900 */
[----:B--2---:R-:W-:-:S07]  /*0a60*/  FFMA R0, R5, R6, R0 ;  /* 0x0000000605007223 */ /* 0x004fce0000000000 */
.L_x_6:
[----:B------:R-:W-:Y:S05]  /*0a70*/  BSYNC.RECONVERGENT B0 ;  /* 0x0000000000007941 */ /* 0x000fea0003800200 */
.L_x_3:
[----:B------:R-:W-:Y:S05]  /*0a80*/  BRA.U UP0, `(.L_x_7) ;  /* 0xfffffff500c47547 */ /* 0x000fea000b83ffff */
[----:B------:R-:W-:Y:S05]  /*0a90*/  BRA.U UP1, `(.L_x_8) ;  /* 0xfffffff501a07547 */ /* 0x000fea000b83ffff */
.L_x_0:
[----:B------:R-:W-:Y:S01]  /*0aa0*/  S2UR UR7, SR_CTAID.X ;  /* 0x00000000000779c3 */ /* 0x000fe20000002500 */
[----:B------:R-:W0:Y:S07]  /*0ab0*/  LDCU UR5, c[0x0][0x3a8] ;  /* 0x00007500ff0577ac */ /* 0x000e2e0008000800 */
[----:B------:R-:W0:Y:S08]  /*0ac0*/  S2UR UR8, SR_CTAID.Y ;  /* 0x00000000000879c3 */ /* 0x000e300000002600 */
[----:B------:R-:W1:Y:S08]  /*0ad0*/  LDC.64 R6, c[0x0][0x3a0] ;  /* 0x0000e800ff067b82 */ /* 0x000e700000000a00 */
[----:B------:R-:W2:Y:S01]  /*0ae0*/  LDC.64 R4, c[0x0][0x388] ;  /* 0x0000e200ff047b82 */ /* 0x000ea20000000a00 */
[----:B0-----:R-:W-:-:S06]  /*0af0*/  UIMAD UR5, UR7, UR5, UR8 ;  /* 0x00000005070572a4 */ /* 0x001fcc000f8e0208 */
[----:B-1----:R-:W-:-:S04]  /*0b00*/  IMAD R3, R6, UR5, R3 ;  /* 0x0000000506037c24 */ /* 0x002fc8000f8e0203 */
[----:B------:R-:W-:-:S04]  /*0b10*/  IMAD R3, R3, R7, R2 ;  /* 0x0000000703037224 */ /* 0x000fc800078e0202 */
[----:B--2---:R-:W-:-:S05]  /*0b20*/  IMAD.WIDE R2, R3, 0x4, R4 ;  /* 0x0000000403027825 */ /* 0x004fca00078e0204 */
[----:B------:R-:W-:Y:S01]  /*0b30*/  STG.E desc[UR12][R2.64], R0 ;  /* 0x0000000002007986 */ /* 0x000fe2000c10190c */
[----:B------:R-:W-:Y:S05]  /*0b40*/  EXIT ;  /* 0x000000000000794d */ /* 0x000fea0003800000 */
.L_x_9:
[----:B------:R-:W-:-:S00]  /*0b50*/  BRA `(.L_x_9) ;  /* 0xfffffffc00fc7947 */ /* 0x000fc0000383ffff */
[----:B------:R-:W-:-:S00]  /*0b60*/  NOP ;  /* 0x0000000000007918 */ /* 0x000fc00000000000 */
        /* <DEDUP_REMOVED lines=9> */
.L_x_10:


//--------------------- .nv.shared.reserved.0     --------------------------
	.section	.nv.shared.reserved.0,"aw",@nobits
	.weak		__nv_reservedSMEM_offset_0_alias
	.size		__nv_reservedSMEM_offset_0_alias, 0, 64
	.other		__nv_reservedSMEM_offset_0_alias,@"STO_CUDA_RESERVED_SHARED STV_DEFAULT"
__nv_reservedSMEM_offset_0_alias:
	.zero		0
	.zero		64


//--------------------- .nv.constant0._Z20custom_conv2d_kernelPfS_S_iiiiiii --------------------------
	.section	.nv.constant0._Z20custom_conv2d_kernelPfS_S_iiiiiii,"a",@progbits
	.sectionflags	@""
	.align	4
.nv.constant0._Z20custom_conv2d_kernelPfS_S_iiiiiii:
	.zero		948


//--------------------- SYMBOLS --------------------------

	.type		.nv.reservedSmem.offset0,@object
	.size		.nv.reservedSmem.offset0,0x4
